//
// Generated by NVIDIA NVVM Compiler
//
// Compiler Build ID: CL-36424714
// Cuda compilation tools, release 13.0, V13.0.88
// Based on NVVM 20.0.0
//

.version 9.0
.target sm_100
.address_size 64

	// .globl	_Z9nullmodelPfPiP17curandStateXORWOW
.global .align 4 .b8 precalc_xorwow_matrix[102400];
.global .align 4 .b8 precalc_xorwow_offset_matrix[102400];
.global .align 4 .b8 mrg32k3aM1[2304];
.global .align 4 .b8 mrg32k3aM2[2304];
.global .align 4 .b8 mrg32k3aM1SubSeq[2016];
.global .align 4 .b8 mrg32k3aM2SubSeq[2016];
.global .align 4 .b8 mrg32k3aM1Seq[2304];
.global .align 4 .b8 mrg32k3aM2Seq[2304];
.const .align 8 .b8 __cr_lgamma_table[72];

.visible .entry _Z9nullmodelPfPiP17curandStateXORWOW(
	.param .u64 .ptr .align 1 _Z9nullmodelPfPiP17curandStateXORWOW_param_0,
	.param .u64 .ptr .align 1 _Z9nullmodelPfPiP17curandStateXORWOW_param_1,
	.param .u64 .ptr .align 1 _Z9nullmodelPfPiP17curandStateXORWOW_param_2
)
{
	.reg .pred 	%p<2>;
	.reg .b32 	%r<23>;
	.reg .b32 	%f<4>;
	.reg .b64 	%rd<13>;

	ld.param.u64 	%rd1, [_Z9nullmodelPfPiP17curandStateXORWOW_param_0];
	ld.param.u64 	%rd2, [_Z9nullmodelPfPiP17curandStateXORWOW_param_1];
	ld.param.u64 	%rd3, [_Z9nullmodelPfPiP17curandStateXORWOW_param_2];
	cvta.to.global.u64 	%rd4, %rd3;
	mov.u32 	%r1, %tid.x;
	mov.u32 	%r2, %ctaid.x;
	mov.u32 	%r3, %ntid.x;
	mad.lo.s32 	%r4, %r2, %r3, %r1;
	mul.wide.u32 	%rd5, %r4, 48;
	add.s64 	%rd6, %rd4, %rd5;
	xor.b32  	%r5, %r1, -1429050551;
	mul.lo.s32 	%r6, %r5, 1099087573;
	add.s32 	%r7, %r6, 123456789;
	xor.b32  	%r8, %r6, 362436069;
	add.s32 	%r9, %r6, 5783321;
	cvta.to.global.u64 	%rd7, %rd1;
	cvta.to.global.u64 	%rd8, %rd2;
	mov.b32 	%r10, 0;
	st.global.v2.u32 	[%rd6+24], {%r10, %r10};
	st.global.u32 	[%rd6+32], %r10;
	mov.b64 	%rd9, 0;
	st.global.u64 	[%rd6+40], %rd9;
	shr.u32 	%r11, %r7, 2;
	xor.b32  	%r12, %r11, %r7;
	mov.b32 	%r13, -589760388;
	mov.b32 	%r14, -123459836;
	st.global.v2.u32 	[%rd6+8], {%r14, %r13};
	shl.b32 	%r15, %r9, 4;
	shl.b32 	%r16, %r12, 1;
	xor.b32  	%r17, %r16, %r15;
	xor.b32  	%r18, %r17, %r12;
	xor.b32  	%r19, %r18, %r9;
	st.global.v2.u32 	[%rd6+16], {%r9, %r19};
	add.s32 	%r20, %r6, -637770787;
	st.global.v2.u32 	[%rd6], {%r20, %r8};
	add.s32 	%r21, %r19, %r20;
	cvt.rn.f32.u32 	%f1, %r21;
	fma.rn.f32 	%f2, %f1, 0f2F800000, 0f2F000000;
	mul.wide.u32 	%rd10, %r4, 4;
	add.s64 	%rd11, %rd7, %rd10;
	ld.global.f32 	%f3, [%rd11];
	setp.lt.f32 	%p1, %f2, %f3;
	selp.u32 	%r22, 1, 0, %p1;
	add.s64 	%rd12, %rd8, %rd10;
	st.global.u32 	[%rd12], %r22;
	ret;

}


// ===== COMPILED SASS (sm_100) =====

	.target	sm_100

	.elftype	@"ET_EXEC"


//--------------------- .note.nv.tkinfo           --------------------------
	.section	.note.nv.tkinfo,"",@"SHT_NOTE"
	.sectionflags	@"SHF_NOTE_NV_TKINFO"
	.tkinfo
        /*0018*/ 	.word	0x00000002
        /*0030*/ 	.string	""
        /*0030*/ 	.string	"ptxas"
        /*0030*/ 	.string	"Cuda compilation tools, release 13.0, V13.0.88"
        /*0030*/ 	.string	"Build cuda_13.0.r13.0/compiler.36424714_0"
        /*0030*/ 	.string	"-arch sm_100 -m 64 "



//--------------------- .note.nv.cuinfo           --------------------------
	.section	.note.nv.cuinfo,"",@"SHT_NOTE"
	.sectionflags	@"SHF_NOTE_NV_CUINFO"
        /*0018*/ 	.short	0x0002
        /*001a*/ 	.short	0x0064
        /*001c*/ 	.short	0x0082
	.zero		2


//--------------------- .nv.info                  --------------------------
	.section	.nv.info,"",@"SHT_CUDA_INFO"
	.align	4


	//----- nvinfo : EIATTR_REGCOUNT
	.align		4
        /*0000*/ 	.byte	0x04, 0x2f
        /*0002*/ 	.short	(.L_10 - .L_9)
	.align		4
.L_9:
        /*0004*/ 	.word	index@(_Z9nullmodelPfPiP17curandStateXORWOW)
        /*0008*/ 	.word	0x00000012


	//----- nvinfo : EIATTR_FRAME_SIZE
	.align		4
.L_10:
        /*000c*/ 	.byte	0x04, 0x11
        /*000e*/ 	.short	(.L_12 - .L_11)
	.align		4
.L_11:
        /*0010*/ 	.word	index@(_Z9nullmodelPfPiP17curandStateXORWOW)
        /*0014*/ 	.word	0x00000000


	//----- nvinfo : EIATTR_MIN_STACK_SIZE
	.align		4
.L_12:
        /*0018*/ 	.byte	0x04, 0x12
        /*001a*/ 	.short	(.L_14 - .L_13)
	.align		4
.L_13:
        /*001c*/ 	.word	index@(_Z9nullmodelPfPiP17curandStateXORWOW)
        /*0020*/ 	.word	0x00000000
.L_14:


//--------------------- .nv.compat                --------------------------
	.section	.nv.compat,"",@"SHT_CUDA_COMPAT_INFO"
	.align	4
        /*0000*/ 	.byte	0x02, 0x09, 0x00, 0x00, 0x02, 0x02, 0x01, 0x00, 0x02, 0x05, 0x05, 0x00, 0x03, 0x07, 0x01, 0x01
        /*0010*/ 	.byte	0x02, 0x03, 0x00, 0x00, 0x02, 0x06, 0x01, 0x00, 0x04, 0x0b, 0x08, 0x00, 0x09, 0x00, 0x00, 0x00
        /*0020*/ 	.byte	0x00, 0x00, 0x00, 0x00


//--------------------- .nv.info._Z9nullmodelPfPiP17curandStateXORWOW --------------------------
	.section	.nv.info._Z9nullmodelPfPiP17curandStateXORWOW,"",@"SHT_CUDA_INFO"
	.sectionflags	@""
	.align	4


	//----- nvinfo : EIATTR_CUDA_API_VERSION
	.align		4
        /*0000*/ 	.byte	0x04, 0x37
        /*0002*/ 	.short	(.L_16 - .L_15)
.L_15:
        /*0004*/ 	.word	0x00000082


	//----- nvinfo : EIATTR_KPARAM_INFO
	.align		4
.L_16:
        /*0008*/ 	.byte	0x04, 0x17
        /*000a*/ 	.short	(.L_18 - .L_17)
.L_17:
        /*000c*/ 	.word	0x00000000
        /*0010*/ 	.short	0x0002
        /*0012*/ 	.short	0x0010
        /*0014*/ 	.byte	0x00, 0xf5, 0x21, 0x00


	//----- nvinfo : EIATTR_KPARAM_INFO
	.align		4
.L_18:
        /*0018*/ 	.byte	0x04, 0x17
        /*001a*/ 	.short	(.L_20 - .L_19)
.L_19:
        /*001c*/ 	.word	0x00000000
        /*0020*/ 	.short	0x0001
        /*0022*/ 	.short	0x0008
        /*0024*/ 	.byte	0x00, 0xf5, 0x21, 0x00


	//----- nvinfo : EIATTR_KPARAM_INFO
	.align		4
.L_20:
        /*0028*/ 	.byte	0x04, 0x17
        /*002a*/ 	.short	(.L_22 - .L_21)
.L_21:
        /*002c*/ 	.word	0x00000000
        /*0030*/ 	.short	0x0000
        /*0032*/ 	.short	0x0000
        /*0034*/ 	.byte	0x00, 0xf5, 0x21, 0x00


	//----- nvinfo : EIATTR_SPARSE_MMA_MASK
	.align		4
.L_22:
        /*0038*/ 	.byte	0x03, 0x50
        /*003a*/ 	.short	0x0000


	//----- nvinfo : EIATTR_MAXREG_COUNT
	.align		4
        /*003c*/ 	.byte	0x03, 0x1b
        /*003e*/ 	.short	0x00ff


	//----- nvinfo : EIATTR_MERCURY_ISA_VERSION
	.align		4
        /*0040*/ 	.byte	0x03, 0x5f
        /*0042*/ 	.short	0x0101


	//----- nvinfo : EIATTR_VRC_CTA_INIT_COUNT
	.align		4
        /*0044*/ 	.byte	0x02, 0x4a
	.zero		1
	.zero		1


	//----- nvinfo : EIATTR_EXIT_INSTR_OFFSETS
	.align		4
        /*0048*/ 	.byte	0x04, 0x1c
        /*004a*/ 	.short	(.L_24 - .L_23)


	//   ....[0]....
.L_23:
        /*004c*/ 	.word	0x00000280


	//----- nvinfo : EIATTR_CBANK_PARAM_SIZE
	.align		4
.L_24:
        /*0050*/ 	.byte	0x03, 0x19
        /*0052*/ 	.short	0x0018


	//----- nvinfo : EIATTR_PARAM_CBANK
	.align		4
        /*0054*/ 	.byte	0x04, 0x0a
        /*0056*/ 	.short	(.L_26 - .L_25)
	.align		4
.L_25:
        /*0058*/ 	.word	index@(.nv.constant0._Z9nullmodelPfPiP17curandStateXORWOW)
        /*005c*/ 	.short	0x0380
        /*005e*/ 	.short	0x0018


	//----- nvinfo : EIATTR_SW_WAR
	.align		4
.L_26:
        /*0060*/ 	.byte	0x04, 0x36
        /*0062*/ 	.short	(.L_28 - .L_27)
.L_27:
        /*0064*/ 	.word	0x00000008
.L_28:


//--------------------- .nv.callgraph             --------------------------
	.section	.nv.callgraph,"",@"SHT_CUDA_CALLGRAPH"
	.align	4
	.sectionentsize	8
	.align		4
        /*0000*/ 	.word	0x00000000
	.align		4
        /*0004*/ 	.word	0xffffffff
	.align		4
        /*0008*/ 	.word	0x00000000
	.align		4
        /*000c*/ 	.word	0xfffffffe
	.align		4
        /*0010*/ 	.word	0x00000000
	.align		4
        /*0014*/ 	.word	0xfffffffd
	.align		4
        /*0018*/ 	.word	0x00000000
	.align		4
        /*001c*/ 	.word	0xfffffffc


//--------------------- .nv.constant4             --------------------------
	.section	.nv.constant4,"a",@progbits
	.align	8
	.align		8
.nv.constant4:
        /*0000*/ 	.dword	precalc_xorwow_matrix
	.align		8
        /*0008*/ 	.dword	precalc_xorwow_offset_matrix
	.align		8
        /*0010*/ 	.dword	mrg32k3aM1
	.align		8
        /*0018*/ 	.dword	mrg32k3aM2
	.align		8
        /*0020*/ 	.dword	mrg32k3aM1SubSeq
	.align		8
        /*0028*/ 	.dword	mrg32k3aM2SubSeq
	.align		8
        /*0030*/ 	.dword	mrg32k3aM1Seq
	.align		8
        /*0038*/ 	.dword	mrg32k3aM2Seq


//--------------------- .nv.constant3             --------------------------
	.section	.nv.constant3,"a",@progbits
	.align	8
.nv.constant3:
	.type		__cr_lgamma_table,@object
	.size		__cr_lgamma_table,(.L_8 - __cr_lgamma_table)
__cr_lgamma_table:
        /*0000*/ 	.byte	0x00, 0x00, 0x00, 0x00, 0x00, 0x00, 0x00, 0x00, 0x00, 0x00, 0x00, 0x00, 0x00, 0x00, 0x00, 0x00
        /*0010*/ 	.byte	0xef, 0x39, 0xfa, 0xfe, 0x42, 0x2e, 0xe6, 0x3f, 0x02, 0x20, 0x2a, 0xfa, 0x0b, 0xab, 0xfc, 0x3f
        /*0020*/ 	.byte	0xf9, 0x2c, 0x92, 0x7c, 0xa7, 0x6c, 0x09, 0x40, 0xc9, 0x79, 0x44, 0x3c, 0x64, 0x26, 0x13, 0x40
        /*0030*/ 	.byte	0xca, 0x01, 0xcf, 0x3a, 0x27, 0x51, 0x1a, 0x40, 0x30, 0xcc, 0x2d, 0xf3, 0xe1, 0x0c, 0x21, 0x40
        /*0040*/ 	.byte	0x0d, 0xb7, 0xfc, 0x82, 0x8e, 0x35, 0x25, 0x40
.L_8:


//--------------------- .text._Z9nullmodelPfPiP17curandStateXORWOW --------------------------
	.section	.text._Z9nullmodelPfPiP17curandStateXORWOW,"ax",@progbits
	.align	128
        .global         _Z9nullmodelPfPiP17curandStateXORWOW
        .type           _Z9nullmodelPfPiP17curandStateXORWOW,@function
        .size           _Z9nullmodelPfPiP17curandStateXORWOW,(.L_x_1 - _Z9nullmodelPfPiP17curandStateXORWOW)
        .other          _Z9nullmodelPfPiP17curandStateXORWOW,@"STO_CUDA_ENTRY STV_DEFAULT"
_Z9nullmodelPfPiP17curandStateXORWOW:
.text._Z9nullmodelPfPiP17curandStateXORWOW:
[----:B------:R-:W-:Y:S01]  /*0000*/  LDC R1, c[0x0][0x37c] ;  /* 0x0000df00ff017b82 */ /* 0x000fe20000000800 */
[----:B------:R-:W0:Y:S07]  /*0010*/  S2R R11, SR_TID.X ;  /* 0x00000000000b7919 */ /* 0x000e2e0000002100 */
[----:B------:R-:W1:Y:S01]  /*0020*/  S2UR UR6, SR_CTAID.X ;  /* 0x00000000000679c3 */ /* 0x000e620000002500 */
[----:B------:R-:W2:Y:S01]  /*0030*/  LDCU.64 UR4, c[0x0][0x358] ;  /* 0x00006b00ff0477ac */ /* 0x000ea20008000a00 */
[----:B------:R-:W-:-:S02]  /*0040*/  HFMA2 R14, -RZ, RZ, -38016, 0.02740478515625 ;  /* 0xf8a42704ff0e7431 */ /* 0x000fc400000001ff */
[----:B------:R-:W-:-:S04]  /*0050*/  IMAD.MOV.U32 R15, RZ, RZ, -0x23270784 ;  /* 0xdcd8f87cff0f7424 */ /* 0x000fc800078e00ff */
[----:B------:R-:W1:Y:S08]  /*0060*/  LDC R8, c[0x0][0x360] ;  /* 0x0000d800ff087b82 */ /* 0x000e700000000800 */
[----:B------:R-:W3:Y:S08]  /*0070*/  LDC.64 R6, c[0x0][0x390] ;  /* 0x0000e400ff067b82 */ /* 0x000ef00000000a00 */
[----:B------:R-:W4:Y:S01]  /*0080*/  LDC.64 R2, c[0x0][0x380] ;  /* 0x0000e000ff027b82 */ /* 0x000f220000000a00 */
[----:B0-----:R-:W-:Y:S01]  /*0090*/  LOP3.LUT R0, R11, 0xaad26b49, RZ, 0x3c, !PT ;  /* 0xaad26b490b007812 */ /* 0x001fe200078e3cff */
[----:B-1----:R-:W-:-:S04]  /*00a0*/  IMAD R11, R8, UR6, R11 ;  /* 0x00000006080b7c24 */ /* 0x002fc8000f8e020b */
[----:B------:R-:W-:-:S04]  /*00b0*/  IMAD R0, R0, 0x4182bed5, RZ ;  /* 0x4182bed500007824 */ /* 0x000fc800078e02ff */
[C---:B------:R-:W-:Y:S01]  /*00c0*/  VIADD R4, R0.reuse, 0x75bcd15 ;  /* 0x075bcd1500047836 */ /* 0x040fe20000000000 */
[C---:B------:R-:W-:Y:S01]  /*00d0*/  LOP3.LUT R13, R0.reuse, 0x159a55e5, RZ, 0x3c, !PT ;  /* 0x159a55e5000d7812 */ /* 0x040fe200078e3cff */
[C---:B---3--:R-:W-:Y:S01]  /*00e0*/  IMAD.WIDE.U32 R6, R11.reuse, 0x30, R6 ;  /* 0x000000300b067825 */ /* 0x048fe200078e0006 */
[C---:B------:R-:W-:Y:S02]  /*00f0*/  IADD3 R12, PT, PT, R0.reuse, -0x26039c23, RZ ;  /* 0xd9fc63dd000c7810 */ /* 0x040fe40007ffe0ff */
[----:B------:R-:W-:Y:S02]  /*0100*/  SHF.R.U32.HI R5, RZ, 0x2, R4 ;  /* 0x00000002ff057819 */ /* 0x000fe40000011604 */
[----:B--2---:R0:W-:Y:S01]  /*0110*/  STG.E.64 desc[UR4][R6.64+0x8], R14 ;  /* 0x0000080e06007986 */ /* 0x0041e2000c101b04 */
[----:B----4-:R-:W-:Y:S01]  /*0120*/  IMAD.WIDE.U32 R2, R11, 0x4, R2 ;  /* 0x000000040b027825 */ /* 0x010fe200078e0002 */
[----:B------:R-:W-:Y:S02]  /*0130*/  LOP3.LUT R5, R5, R4, RZ, 0x3c, !PT ;  /* 0x0000000405057212 */ /* 0x000fe400078e3cff */
[----:B------:R-:W-:Y:S01]  /*0140*/  STG.E.64 desc[UR4][R6.64], R12 ;  /* 0x0000000c06007986 */ /* 0x000fe2000c101b04 */
[----:B------:R-:W-:-:S02]  /*0150*/  VIADD R4, R0, 0x583f19 ;  /* 0x00583f1900047836 */ /* 0x000fc40000000000 */
[C---:B------:R-:W-:Y:S01]  /*0160*/  IMAD.SHL.U32 R9, R5.reuse, 0x2, RZ ;  /* 0x0000000205097824 */ /* 0x040fe200078e00ff */
[----:B------:R-:W-:Y:S02]  /*0170*/  STG.E.64 desc[UR4][R6.64+0x18], RZ ;  /* 0x000018ff06007986 */ /* 0x000fe4000c101b04 */
[----:B------:R-:W-:Y:S02]  /*0180*/  SHF.L.U32 R8, R4, 0x4, RZ ;  /* 0x0000000404087819 */ /* 0x000fe400000006ff */
[----:B------:R-:W-:Y:S02]  /*0190*/  STG.E desc[UR4][R6.64+0x20], RZ ;  /* 0x000020ff06007986 */ /* 0x000fe4000c101904 */
[----:B------:R-:W-:Y:S02]  /*01a0*/  LOP3.LUT R5, R5, R9, R8, 0x96, !PT ;  /* 0x0000000905057212 */ /* 0x000fe400078e9608 */
[----:B------:R-:W-:Y:S01]  /*01b0*/  STG.E.64 desc[UR4][R6.64+0x28], RZ ;  /* 0x000028ff06007986 */ /* 0x000fe2000c101b04 */
[----:B------:R-:W1:Y:S01]  /*01c0*/  LDC.64 R8, c[0x0][0x388] ;  /* 0x0000e200ff087b82 */ /* 0x000e620000000a00 */
[----:B------:R-:W-:-:S05]  /*01d0*/  LOP3.LUT R5, R5, R4, RZ, 0x3c, !PT ;  /* 0x0000000405057212 */ /* 0x000fca00078e3cff */
[----:B------:R-:W-:Y:S04]  /*01e0*/  STG.E.64 desc[UR4][R6.64+0x10], R4 ;  /* 0x0000100406007986 */ /* 0x000fe8000c101b04 */
[----:B------:R-:W2:Y:S01]  /*01f0*/  LDG.E R3, desc[UR4][R2.64] ;  /* 0x0000000402037981 */ /* 0x000ea2000c1e1900 */
[----:B------:R-:W-:Y:S01]  /*0200*/  IMAD.IADD R0, R5, 0x1, R12 ;  /* 0x0000000105007824 */ /* 0x000fe200078e020c */
[----:B0-----:R-:W-:-:S04]  /*0210*/  MOV R15, 0x2f800000 ;  /* 0x2f800000000f7802 */ /* 0x001fc80000000f00 */
[----:B------:R-:W-:-:S05]  /*0220*/  I2FP.F32.U32 R0, R0 ;  /* 0x0000000000007245 */ /* 0x000fca0000201000 */
[----:B------:R-:W-:Y:S01]  /*0230*/  FFMA R0, R0, R15, 1.1641532182693481445e-10 ;  /* 0x2f00000000007423 */ /* 0x000fe2000000000f */
[----:B-1----:R-:W-:-:S04]  /*0240*/  IMAD.WIDE.U32 R8, R11, 0x4, R8 ;  /* 0x000000040b087825 */ /* 0x002fc800078e0008 */
[----:B--2---:R-:W-:-:S04]  /*0250*/  FSETP.GEU.AND P0, PT, R0, R3, PT ;  /* 0x000000030000720b */ /* 0x004fc80003f0e000 */
[----:B------:R-:W-:-:S05]  /*0260*/  SEL R11, RZ, 0x1, P0 ;  /* 0x00000001ff0b7807 */ /* 0x000fca0000000000 */
[----:B------:R-:W-:Y:S01]  /*0270*/  STG.E desc[UR4][R8.64], R11 ;  /* 0x0000000b08007986 */ /* 0x000fe2000c101904 */
[----:B------:R-:W-:Y:S05]  /*0280*/  EXIT ;  /* 0x000000000000794d */ /* 0x000fea0003800000 */
.L_x_0:
[----:B------:R-:W-:-:S00]  /*0290*/  BRA `(.L_x_0) ;  /* 0xfffffffc00fc7947 */ /* 0x000fc0000383ffff */
[----:B------:R-:W-:-:S00]  /*02a0*/  NOP ;  /* 0x0000000000007918 */ /* 0x000fc00000000000 */
        /* <DEDUP_REMOVED lines=13> */
.L_x_1:


//--------------------- .nv.global.init           --------------------------
	.section	.nv.global.init,"aw",@progbits
	.align	4
.nv.global.init:
	.type		mrg32k3aM1SubSeq,@object
	.size		mrg32k3aM1SubSeq,(mrg32k3aM2SubSeq - mrg32k3aM1SubSeq)
mrg32k3aM1SubSeq:
        /*0000*/ 	.byte	0x0b, 0xcc, 0xee, 0x04, 0x73, 0x29, 0x8b, 0x6f, 0xf6, 0x53, 0x03, 0xf6, 0x23, 0xf6, 0xea, 0xda
        /* <DEDUP_REMOVED lines=125> */
	.type		mrg32k3aM2SubSeq,@object
	.size		mrg32k3aM2SubSeq,(mrg32k3aM1 - mrg32k3aM2SubSeq)
mrg32k3aM2SubSeq:
        /* <DEDUP_REMOVED lines=126> */
	.type		mrg32k3aM1,@object
	.size		mrg32k3aM1,(mrg32k3aM1Seq - mrg32k3aM1)
mrg32k3aM1:
        /* <DEDUP_REMOVED lines=144> */
	.type		mrg32k3aM1Seq,@object
	.size		mrg32k3aM1Seq,(mrg32k3aM2 - mrg32k3aM1Seq)
mrg32k3aM1Seq:
        /* <DEDUP_REMOVED lines=144> */
	.type		mrg32k3aM2,@object
	.size		mrg32k3aM2,(mrg32k3aM2Seq - mrg32k3aM2)
mrg32k3aM2:
        /* <DEDUP_REMOVED lines=144> */
	.type		mrg32k3aM2Seq,@object
	.size		mrg32k3aM2Seq,(precalc_xorwow_matrix - mrg32k3aM2Seq)
mrg32k3aM2Seq:
        /* <DEDUP_REMOVED lines=144> */
	.type		precalc_xorwow_matrix,@object
	.size		precalc_xorwow_matrix,(precalc_xorwow_offset_matrix - precalc_xorwow_matrix)
precalc_xorwow_matrix:
        /* <DEDUP_REMOVED lines=6400> */
	.type		precalc_xorwow_offset_matrix,@object
	.size		precalc_xorwow_offset_matrix,(.L_1 - precalc_xorwow_offset_matrix)
precalc_xorwow_offset_matrix:
        /* <DEDUP_REMOVED lines=6400> */
.L_1:


//--------------------- .nv.shared.reserved.0     --------------------------
	.section	.nv.shared.reserved.0,"aw",@nobits
	.weak		__nv_reservedSMEM_offset_0_alias
	.size		__nv_reservedSMEM_offset_0_alias, 0, 64
	.other		__nv_reservedSMEM_offset_0_alias,@"STO_CUDA_RESERVED_SHARED STV_DEFAULT"
__nv_reservedSMEM_offset_0_alias:
	.zero		0
	.zero		64


//--------------------- .nv.constant0._Z9nullmodelPfPiP17curandStateXORWOW --------------------------
	.section	.nv.constant0._Z9nullmodelPfPiP17curandStateXORWOW,"a",@progbits
	.sectionflags	@""
	.align	4
.nv.constant0._Z9nullmodelPfPiP17curandStateXORWOW:
	.zero		920


//--------------------- SYMBOLS --------------------------

	.type		.nv.reservedSmem.offset0,@object
	.size		.nv.reservedSmem.offset0,0x4
